//
// Generated by NVIDIA NVVM Compiler
//
// Compiler Build ID: CL-36424714
// Cuda compilation tools, release 13.0, V13.0.88
// Based on NVVM 20.0.0
//

.version 9.0
.target sm_100
.address_size 64

	// .globl	_Z13simple_kernelPfS_
.global .align 4 .b8 __cudart_i2opi_f[24] = {65, 144, 67, 60, 153, 149, 98, 219, 192, 221, 52, 245, 209, 87, 39, 252, 41, 21, 68, 78, 110, 131, 249, 162};

.visible .entry _Z13simple_kernelPfS_(
	.param .u64 .ptr .align 1 _Z13simple_kernelPfS__param_0,
	.param .u64 .ptr .align 1 _Z13simple_kernelPfS__param_1
)
{
	.local .align 4 .b8 	__local_depot0[28];
	.reg .b64 	%SP;
	.reg .b64 	%SPL;
	.reg .pred 	%p<14>;
	.reg .b32 	%r<46>;
	.reg .b32 	%f<36>;
	.reg .b64 	%rd<37>;
	.reg .b64 	%fd<3>;

	mov.u64 	%SPL, __local_depot0;
	ld.param.u64 	%rd11, [_Z13simple_kernelPfS__param_0];
	ld.param.u64 	%rd12, [_Z13simple_kernelPfS__param_1];
	cvta.to.global.u64 	%rd1, %rd12;
	cvta.to.global.u64 	%rd2, %rd11;
	add.u64 	%rd3, %SPL, 0;
	mov.u32 	%r17, %tid.x;
	mov.u32 	%r18, %ntid.x;
	mov.u32 	%r19, %ctaid.x;
	mad.lo.s32 	%r1, %r18, %r19, %r17;
	rem.u32 	%r16, %r1, %r18;
	setp.gt.s32 	%p1, %r16, 1;
	@%p1 bra 	$L__BB0_4;
	setp.eq.s32 	%p4, %r16, 0;
	@%p4 bra 	$L__BB0_7;
	setp.eq.s32 	%p5, %r16, 1;
	@%p5 bra 	$L__BB0_3;
	bra.uni 	$L__BB0_17;
$L__BB0_3:
	mul.wide.s32 	%rd29, %r1, 4;
	add.s64 	%rd30, %rd2, %rd29;
	ld.global.f32 	%f31, [%rd30+-4];
	mul.f32 	%f32, %f31, 0f3F000000;
	add.s64 	%rd31, %rd1, %rd29;
	st.global.f32 	[%rd31], %f32;
	bra.uni 	$L__BB0_17;
$L__BB0_4:
	setp.eq.s32 	%p2, %r16, 2;
	@%p2 bra 	$L__BB0_8;
	setp.eq.s32 	%p3, %r16, 3;
	@%p3 bra 	$L__BB0_6;
	bra.uni 	$L__BB0_17;
$L__BB0_6:
	mul.wide.s32 	%rd14, %r1, 4;
	add.s64 	%rd15, %rd2, %rd14;
	ld.global.f32 	%f7, [%rd15+-8];
	add.s64 	%rd16, %rd1, %rd14;
	ld.global.f32 	%f8, [%rd16+-8];
	ld.global.f32 	%f9, [%rd15+-12];
	fma.rn.f32 	%f10, %f7, %f8, %f9;
	st.global.f32 	[%rd16+-4], %f10;
	bra.uni 	$L__BB0_17;
$L__BB0_7:
	mul.wide.s32 	%rd32, %r1, 4;
	add.s64 	%rd33, %rd2, %rd32;
	ld.global.f32 	%f33, [%rd33];
	add.f32 	%f34, %f33, 0f3F800000;
	st.global.f32 	[%rd33], %f34;
	bra.uni 	$L__BB0_17;
$L__BB0_8:
	mul.wide.s32 	%rd17, %r1, 4;
	add.s64 	%rd18, %rd1, %rd17;
	ld.global.f32 	%f1, [%rd18+-4];
	mul.f32 	%f11, %f1, 0f3F22F983;
	cvt.rni.s32.f32 	%r45, %f11;
	cvt.rn.f32.s32 	%f12, %r45;
	fma.rn.f32 	%f13, %f12, 0fBFC90FDA, %f1;
	fma.rn.f32 	%f14, %f12, 0fB3A22168, %f13;
	fma.rn.f32 	%f35, %f12, 0fA7C234C5, %f14;
	abs.f32 	%f3, %f1;
	setp.ltu.f32 	%p6, %f3, 0f47CE4780;
	@%p6 bra 	$L__BB0_16;
	setp.neu.f32 	%p7, %f3, 0f7F800000;
	@%p7 bra 	$L__BB0_11;
	mov.f32 	%f17, 0f00000000;
	mul.rn.f32 	%f35, %f1, %f17;
	mov.b32 	%r45, 0;
	bra.uni 	$L__BB0_16;
$L__BB0_11:
	mov.b32 	%r3, %f1;
	shl.b32 	%r21, %r3, 8;
	or.b32  	%r4, %r21, -2147483648;
	mov.b64 	%rd36, 0;
	mov.b32 	%r42, 0;
	mov.u64 	%rd34, __cudart_i2opi_f;
	mov.u64 	%rd35, %rd3;
$L__BB0_12:
	.pragma "nounroll";
	ld.global.nc.u32 	%r22, [%rd34];
	mad.wide.u32 	%rd21, %r22, %r4, %rd36;
	shr.u64 	%rd36, %rd21, 32;
	st.local.u32 	[%rd35], %rd21;
	add.s32 	%r42, %r42, 1;
	add.s64 	%rd35, %rd35, 4;
	add.s64 	%rd34, %rd34, 4;
	setp.ne.s32 	%p8, %r42, 6;
	@%p8 bra 	$L__BB0_12;
	shr.u32 	%r23, %r3, 23;
	st.local.u32 	[%rd3+24], %rd36;
	and.b32  	%r7, %r23, 31;
	and.b32  	%r24, %r23, 224;
	add.s32 	%r25, %r24, -128;
	shr.u32 	%r26, %r25, 5;
	mul.wide.u32 	%rd22, %r26, 4;
	sub.s64 	%rd10, %rd3, %rd22;
	ld.local.u32 	%r43, [%rd10+24];
	ld.local.u32 	%r44, [%rd10+20];
	setp.eq.s32 	%p9, %r7, 0;
	@%p9 bra 	$L__BB0_15;
	shf.l.wrap.b32 	%r43, %r44, %r43, %r7;
	ld.local.u32 	%r27, [%rd10+16];
	shf.l.wrap.b32 	%r44, %r27, %r44, %r7;
$L__BB0_15:
	shr.u32 	%r28, %r43, 30;
	shf.l.wrap.b32 	%r29, %r44, %r43, 2;
	shl.b32 	%r30, %r44, 2;
	shr.u32 	%r31, %r29, 31;
	add.s32 	%r32, %r31, %r28;
	neg.s32 	%r33, %r32;
	setp.lt.s32 	%p10, %r3, 0;
	selp.b32 	%r45, %r33, %r32, %p10;
	xor.b32  	%r34, %r29, %r3;
	shr.s32 	%r35, %r29, 31;
	xor.b32  	%r36, %r35, %r29;
	xor.b32  	%r37, %r35, %r30;
	cvt.u64.u32 	%rd23, %r36;
	shl.b64 	%rd24, %rd23, 32;
	cvt.u64.u32 	%rd25, %r37;
	or.b64  	%rd26, %rd24, %rd25;
	cvt.rn.f64.s64 	%fd1, %rd26;
	mul.f64 	%fd2, %fd1, 0d3BF921FB54442D19;
	cvt.rn.f32.f64 	%f15, %fd2;
	neg.f32 	%f16, %f15;
	setp.lt.s32 	%p11, %r34, 0;
	selp.f32 	%f35, %f16, %f15, %p11;
$L__BB0_16:
	add.s32 	%r39, %r45, 1;
	mul.rn.f32 	%f18, %f35, %f35;
	and.b32  	%r40, %r45, 1;
	setp.eq.b32 	%p12, %r40, 1;
	selp.f32 	%f19, %f35, 0f3F800000, %p12;
	fma.rn.f32 	%f20, %f18, %f19, 0f00000000;
	fma.rn.f32 	%f21, %f18, 0f37CBAC00, 0fBAB607ED;
	selp.f32 	%f22, 0fB94D4153, %f21, %p12;
	selp.f32 	%f23, 0f3C0885E4, 0f3D2AAABB, %p12;
	fma.rn.f32 	%f24, %f22, %f18, %f23;
	selp.f32 	%f25, 0fBE2AAAA8, 0fBEFFFFFF, %p12;
	fma.rn.f32 	%f26, %f24, %f18, %f25;
	fma.rn.f32 	%f27, %f26, %f20, %f19;
	and.b32  	%r41, %r39, 2;
	setp.eq.s32 	%p13, %r41, 0;
	mov.f32 	%f28, 0f00000000;
	sub.f32 	%f29, %f28, %f27;
	selp.f32 	%f30, %f27, %f29, %p13;
	add.s64 	%rd28, %rd2, %rd17;
	st.global.f32 	[%rd28+-4], %f30;
$L__BB0_17:
	bar.sync 	0;
	ret;

}


// ===== COMPILED SASS (sm_100) =====

	.target	sm_100

	.elftype	@"ET_EXEC"


//--------------------- .note.nv.tkinfo           --------------------------
	.section	.note.nv.tkinfo,"",@"SHT_NOTE"
	.sectionflags	@"SHF_NOTE_NV_TKINFO"
	.tkinfo
        /*0018*/ 	.word	0x00000002
        /*0030*/ 	.string	""
        /*0030*/ 	.string	"ptxas"
        /*0030*/ 	.string	"Cuda compilation tools, release 13.0, V13.0.88"
        /*0030*/ 	.string	"Build cuda_13.0.r13.0/compiler.36424714_0"
        /*0030*/ 	.string	"-arch sm_100 -m 64 "



//--------------------- .note.nv.cuinfo           --------------------------
	.section	.note.nv.cuinfo,"",@"SHT_NOTE"
	.sectionflags	@"SHF_NOTE_NV_CUINFO"
        /*0018*/ 	.short	0x0002
        /*001a*/ 	.short	0x0064
        /*001c*/ 	.short	0x0082
	.zero		2


//--------------------- .nv.info                  --------------------------
	.section	.nv.info,"",@"SHT_CUDA_INFO"
	.align	4


	//----- nvinfo : EIATTR_REGCOUNT
	.align		4
        /*0000*/ 	.byte	0x04, 0x2f
        /*0002*/ 	.short	(.L_2 - .L_1)
	.align		4
.L_1:
        /*0004*/ 	.word	index@(_Z13simple_kernelPfS_)
        /*0008*/ 	.word	0x00000012


	//----- nvinfo : EIATTR_FRAME_SIZE
	.align		4
.L_2:
        /*000c*/ 	.byte	0x04, 0x11
        /*000e*/ 	.short	(.L_4 - .L_3)
	.align		4
.L_3:
        /*0010*/ 	.word	index@(_Z13simple_kernelPfS_)
        /*0014*/ 	.word	0x00000000


	//----- nvinfo : EIATTR_MIN_STACK_SIZE
	.align		4
.L_4:
        /*0018*/ 	.byte	0x04, 0x12
        /*001a*/ 	.short	(.L_6 - .L_5)
	.align		4
.L_5:
        /*001c*/ 	.word	index@(_Z13simple_kernelPfS_)
        /*0020*/ 	.word	0x00000000
.L_6:


//--------------------- .nv.compat                --------------------------
	.section	.nv.compat,"",@"SHT_CUDA_COMPAT_INFO"
	.align	4
        /*0000*/ 	.byte	0x02, 0x09, 0x00, 0x00, 0x02, 0x02, 0x01, 0x00, 0x02, 0x05, 0x05, 0x00, 0x03, 0x07, 0x01, 0x01
        /*0010*/ 	.byte	0x02, 0x03, 0x00, 0x00, 0x02, 0x06, 0x01, 0x00, 0x04, 0x0b, 0x08, 0x00, 0x01, 0x00, 0x00, 0x00
        /*0020*/ 	.byte	0x00, 0x00, 0x00, 0x00


//--------------------- .nv.info._Z13simple_kernelPfS_ --------------------------
	.section	.nv.info._Z13simple_kernelPfS_,"",@"SHT_CUDA_INFO"
	.sectionflags	@""
	.align	4


	//----- nvinfo : EIATTR_CUDA_API_VERSION
	.align		4
        /*0000*/ 	.byte	0x04, 0x37
        /*0002*/ 	.short	(.L_8 - .L_7)
.L_7:
        /*0004*/ 	.word	0x00000082


	//----- nvinfo : EIATTR_KPARAM_INFO
	.align		4
.L_8:
        /*0008*/ 	.byte	0x04, 0x17
        /*000a*/ 	.short	(.L_10 - .L_9)
.L_9:
        /*000c*/ 	.word	0x00000000
        /*0010*/ 	.short	0x0001
        /*0012*/ 	.short	0x0008
        /*0014*/ 	.byte	0x00, 0xf5, 0x21, 0x00


	//----- nvinfo : EIATTR_KPARAM_INFO
	.align		4
.L_10:
        /*0018*/ 	.byte	0x04, 0x17
        /*001a*/ 	.short	(.L_12 - .L_11)
.L_11:
        /*001c*/ 	.word	0x00000000
        /*0020*/ 	.short	0x0000
        /*0022*/ 	.short	0x0000
        /*0024*/ 	.byte	0x00, 0xf5, 0x21, 0x00


	//----- nvinfo : EIATTR_SPARSE_MMA_MASK
	.align		4
.L_12:
        /*0028*/ 	.byte	0x03, 0x50
        /*002a*/ 	.short	0x0000


	//----- nvinfo : EIATTR_MAXREG_COUNT
	.align		4
        /*002c*/ 	.byte	0x03, 0x1b
        /*002e*/ 	.short	0x00ff


	//----- nvinfo : EIATTR_NUM_BARRIERS
	.align		4
        /*0030*/ 	.byte	0x02, 0x4c
        /*0032*/ 	.byte	0x01
	.zero		1


	//----- nvinfo : EIATTR_MERCURY_ISA_VERSION
	.align		4
        /*0034*/ 	.byte	0x03, 0x5f
        /*0036*/ 	.short	0x0101


	//----- nvinfo : EIATTR_VRC_CTA_INIT_COUNT
	.align		4
        /*0038*/ 	.byte	0x02, 0x4a
	.zero		1
	.zero		1


	//----- nvinfo : EIATTR_EXIT_INSTR_OFFSETS
	.align		4
        /*003c*/ 	.byte	0x04, 0x1c
        /*003e*/ 	.short	(.L_14 - .L_13)


	//   ....[0]....
.L_13:
        /*0040*/ 	.word	0x00000c10


	//----- nvinfo : EIATTR_INDIRECT_BRANCH_TARGETS
	.align		4
.L_14:
        /*0044*/ 	.byte	0x04, 0x34
        /*0046*/ 	.short	(.L_16 - .L_15)


	//   ....[0]....
.L_15:
        /*0048*/ 	.word	.L_x_9@srel
        /*004c*/ 	.short	0x0
        /*004e*/ 	.short	0x0
        /*0050*/ 	.word	0x3
        /*0054*/ 	.word	.L_x_10@srel
        /*0058*/ 	.word	.L_x_11@srel
        /*005c*/ 	.word	.L_x_2@srel


	//   ....[1]....
        /*0060*/ 	.word	.L_x_13@srel
        /*0064*/ 	.short	0x0
        /*0066*/ 	.short	0x0
        /*0068*/ 	.word	0x3
        /*006c*/ 	.word	.L_x_14@srel
        /*0070*/ 	.word	.L_x_15@srel
        /*0074*/ 	.word	.L_x_2@srel


	//----- nvinfo : EIATTR_CRS_STACK_SIZE
	.align		4
.L_16:
        /*0078*/ 	.byte	0x04, 0x1e
        /*007a*/ 	.short	(.L_18 - .L_17)
.L_17:
        /*007c*/ 	.word	0x00000000


	//----- nvinfo : EIATTR_CBANK_PARAM_SIZE
	.align		4
.L_18:
        /*0080*/ 	.byte	0x03, 0x19
        /*0082*/ 	.short	0x0010


	//----- nvinfo : EIATTR_PARAM_CBANK
	.align		4
        /*0084*/ 	.byte	0x04, 0x0a
        /*0086*/ 	.short	(.L_20 - .L_19)
	.align		4
.L_19:
        /*0088*/ 	.word	index@(.nv.constant0._Z13simple_kernelPfS_)
        /*008c*/ 	.short	0x0380
        /*008e*/ 	.short	0x0010


	//----- nvinfo : EIATTR_SW_WAR
	.align		4
.L_20:
        /*0090*/ 	.byte	0x04, 0x36
        /*0092*/ 	.short	(.L_22 - .L_21)
.L_21:
        /*0094*/ 	.word	0x00000008
.L_22:


//--------------------- .nv.callgraph             --------------------------
	.section	.nv.callgraph,"",@"SHT_CUDA_CALLGRAPH"
	.align	4
	.sectionentsize	8
	.align		4
        /*0000*/ 	.word	0x00000000
	.align		4
        /*0004*/ 	.word	0xffffffff
	.align		4
        /*0008*/ 	.word	0x00000000
	.align		4
        /*000c*/ 	.word	0xfffffffe
	.align		4
        /*0010*/ 	.word	0x00000000
	.align		4
        /*0014*/ 	.word	0xfffffffd
	.align		4
        /*0018*/ 	.word	0x00000000
	.align		4
        /*001c*/ 	.word	0xfffffffc


//--------------------- .nv.constant4             --------------------------
	.section	.nv.constant4,"a",@progbits
	.align	8
	.align		8
.nv.constant4:
        /*0000*/ 	.dword	__cudart_i2opi_f


//--------------------- .nv.constant2._Z13simple_kernelPfS_ --------------------------
	.section	.nv.constant2._Z13simple_kernelPfS_,"a",@progbits
	.sectionflags	@""
	.align	4
.nv.constant2._Z13simple_kernelPfS_:
        /*0000*/ 	.byte	0x70, 0x02, 0x00, 0x00, 0xf0, 0x01, 0x00, 0x00, 0xf0, 0x0b, 0x00, 0x00, 0xd0, 0x03, 0x00, 0x00
        /*0010*/ 	.byte	0x30, 0x03, 0x00, 0x00, 0xf0, 0x0b, 0x00, 0x00


//--------------------- .text._Z13simple_kernelPfS_ --------------------------
	.section	.text._Z13simple_kernelPfS_,"ax",@progbits
	.align	128
        .global         _Z13simple_kernelPfS_
        .type           _Z13simple_kernelPfS_,@function
        .size           _Z13simple_kernelPfS_,(.L_x_17 - _Z13simple_kernelPfS_)
        .other          _Z13simple_kernelPfS_,@"STO_CUDA_ENTRY STV_DEFAULT"
_Z13simple_kernelPfS_:
.text._Z13simple_kernelPfS_:
[----:B------:R-:W-:Y:S01]  /*0000*/  LDC R1, c[0x0][0x37c] ;  /* 0x0000df00ff017b82 */ /* 0x000fe20000000800 */
[----:B------:R-:W0:Y:S01]  /*0010*/  LDCU UR4, c[0x0][0x360] ;  /* 0x00006c00ff0477ac */ /* 0x000e220008000800 */
[----:B------:R-:W1:Y:S01]  /*0020*/  S2R R4, SR_TID.X ;  /* 0x0000000000047919 */ /* 0x000e620000002100 */
[----:B------:R-:W-:Y:S01]  /*0030*/  IMAD.MOV.U32 R2, RZ, RZ, RZ ;  /* 0x000000ffff027224 */ /* 0x000fe200078e00ff */
[----:B------:R-:W-:Y:S01]  /*0040*/  BSSY.RECONVERGENT B0, `(.L_x_0) ;  /* 0x00000bb000007945 */ /* 0x000fe20003800200 */
[----:B------:R-:W2:Y:S01]  /*0050*/  LDCU.64 UR6, c[0x0][0x358] ;  /* 0x00006b00ff0677ac */ /* 0x000ea20008000a00 */
[----:B------:R-:W1:Y:S01]  /*0060*/  S2R R7, SR_CTAID.X ;  /* 0x0000000000077919 */ /* 0x000e620000002500 */
[----:B0-----:R-:W0:Y:S01]  /*0070*/  I2F.U32.RP R0, UR4 ;  /* 0x0000000400007d06 */ /* 0x001e220008209000 */
[----:B------:R-:W-:-:S07]  /*0080*/  ISETP.NE.U32.AND P1, PT, RZ, UR4, PT ;  /* 0x00000004ff007c0c */ /* 0x000fce000bf25070 */
[----:B0-----:R-:W0:Y:S02]  /*0090*/  MUFU.RCP R0, R0 ;  /* 0x0000000000007308 */ /* 0x001e240000001000 */
[----:B0-----:R-:W-:-:S06]  /*00a0*/  VIADD R3, R0, 0xffffffe ;  /* 0x0ffffffe00037836 */ /* 0x001fcc0000000000 */
[----:B------:R-:W0:Y:S02]  /*00b0*/  F2I.FTZ.U32.TRUNC.NTZ R3, R3 ;  /* 0x0000000300037305 */ /* 0x000e24000021f000 */
[----:B0-----:R-:W-:-:S04]  /*00c0*/  IMAD.MOV R5, RZ, RZ, -R3 ;  /* 0x000000ffff057224 */ /* 0x001fc800078e0a03 */
[----:B------:R-:W-:-:S04]  /*00d0*/  IMAD R5, R5, UR4, RZ ;  /* 0x0000000405057c24 */ /* 0x000fc8000f8e02ff */
[----:B------:R-:W-:-:S04]  /*00e0*/  IMAD.HI.U32 R5, R3, R5, R2 ;  /* 0x0000000503057227 */ /* 0x000fc800078e0002 */
[----:B-1----:R-:W-:-:S04]  /*00f0*/  IMAD R2, R7, UR4, R4 ;  /* 0x0000000407027c24 */ /* 0x002fc8000f8e0204 */
[----:B------:R-:W-:-:S05]  /*0100*/  IMAD.HI.U32 R5, R5, R2, RZ ;  /* 0x0000000205057227 */ /* 0x000fca00078e00ff */
[----:B------:R-:W-:-:S05]  /*0110*/  IADD3 R5, PT, PT, -R5, RZ, RZ ;  /* 0x000000ff05057210 */ /* 0x000fca0007ffe1ff */
[----:B------:R-:W-:-:S05]  /*0120*/  IMAD R0, R5, UR4, R2 ;  /* 0x0000000405007c24 */ /* 0x000fca000f8e0202 */
[----:B------:R-:W-:-:S13]  /*0130*/  ISETP.GE.U32.AND P0, PT, R0, UR4, PT ;  /* 0x0000000400007c0c */ /* 0x000fda000bf06070 */
[----:B------:R-:W-:-:S05]  /*0140*/  @P0 VIADD R0, R0, -UR4 ;  /* 0x8000000400000c36 */ /* 0x000fca0008000000 */
[----:B------:R-:W-:-:S13]  /*0150*/  ISETP.GE.U32.AND P0, PT, R0, UR4, PT ;  /* 0x0000000400007c0c */ /* 0x000fda000bf06070 */
[----:B------:R-:W-:Y:S01]  /*0160*/  @P0 VIADD R0, R0, -UR4 ;  /* 0x8000000400000c36 */ /* 0x000fe20008000000 */
[----:B------:R-:W-:-:S04]  /*0170*/  @!P1 LOP3.LUT R0, RZ, UR4, RZ, 0x33, !PT ;  /* 0x00000004ff009c12 */ /* 0x000fc8000f8e33ff */
[----:B------:R-:W-:-:S13]  /*0180*/  ISETP.GT.AND P0, PT, R0, 0x1, PT ;  /* 0x000000010000780c */ /* 0x000fda0003f04270 */
[----:B--2---:R-:W-:Y:S05]  /*0190*/  @P0 BRA `(.L_x_1) ;  /* 0x00000000004c0947 */ /* 0x004fea0003800000 */
[----:B------:R-:W-:-:S05]  /*01a0*/  VIMNMX.U32 R0, PT, PT, R0, 0x2, PT ;  /* 0x0000000200007848 */ /* 0x000fca0003fe0000 */
[----:B------:R-:W-:-:S04]  /*01b0*/  IMAD.SHL.U32 R0, R0, 0x4, RZ ;  /* 0x0000000400007824 */ /* 0x000fc800078e00ff */
[----:B------:R-:W0:Y:S02]  /*01c0*/  LDC R4, c[0x2][R0] ;  /* 0x0080000000047b82 */ /* 0x000e240000000800 */
[----:B0-----:R-:W-:-:S04]  /*01d0*/  SHF.R.S32.HI R5, RZ, 0x1f, R4 ;  /* 0x0000001fff057819 */ /* 0x001fc80000011404 */
.L_x_9:
[----:B------:R-:W-:Y:S05]  /*01e0*/  BRX R4 -0x1f0                                     (*"BRANCH_TARGETS .L_x_10,.L_x_11,.L_x_2"*) ;  /* 0xfffffffc04847949 */ /* 0x000fea000383ffff */
.L_x_11:
[----:B------:R-:W0:Y:S08]  /*01f0*/  LDC.64 R4, c[0x0][0x380] ;  /* 0x0000e000ff047b82 */ /* 0x000e300000000a00 */
[----:B------:R-:W1:Y:S01]  /*0200*/  LDC.64 R6, c[0x0][0x388] ;  /* 0x0000e200ff067b82 */ /* 0x000e620000000a00 */
[----:B0-----:R-:W-:-:S06]  /*0210*/  IMAD.WIDE R4, R2, 0x4, R4 ;  /* 0x0000000402047825 */ /* 0x001fcc00078e0204 */
[----:B------:R-:W2:Y:S01]  /*0220*/  LDG.E R4, desc[UR6][R4.64+-0x4] ;  /* 0xfffffc0604047981 */ /* 0x000ea2000c1e1900 */
[----:B-1----:R-:W-:-:S04]  /*0230*/  IMAD.WIDE R2, R2, 0x4, R6 ;  /* 0x0000000402027825 */ /* 0x002fc800078e0206 */
[----:B--2---:R-:W-:-:S05]  /*0240*/  FMUL R7, R4, 0.5 ;  /* 0x3f00000004077820 */ /* 0x004fca0000400000 */
[----:B------:R0:W-:Y:S01]  /*0250*/  STG.E desc[UR6][R2.64], R7 ;  /* 0x0000000702007986 */ /* 0x0001e2000c101906 */
[----:B------:R-:W-:Y:S05]  /*0260*/  BRA `(.L_x_2) ;  /* 0x0000000800607947 */ /* 0x000fea0003800000 */
.L_x_10:
[----:B------:R-:W0:Y:S02]  /*0270*/  LDC.64 R4, c[0x0][0x380] ;  /* 0x0000e000ff047b82 */ /* 0x000e240000000a00 */
[----:B0-----:R-:W-:-:S05]  /*0280*/  IMAD.WIDE R4, R2, 0x4, R4 ;  /* 0x0000000402047825 */ /* 0x001fca00078e0204 */
[----:B------:R-:W2:Y:S02]  /*0290*/  LDG.E R0, desc[UR6][R4.64] ;  /* 0x0000000604007981 */ /* 0x000ea4000c1e1900 */
[----:B--2---:R-:W-:-:S05]  /*02a0*/  FADD R3, R0, 1 ;  /* 0x3f80000000037421 */ /* 0x004fca0000000000 */
[----:B------:R1:W-:Y:S01]  /*02b0*/  STG.E desc[UR6][R4.64], R3 ;  /* 0x0000000304007986 */ /* 0x0003e2000c101906 */
[----:B------:R-:W-:Y:S05]  /*02c0*/  BRA `(.L_x_2) ;  /* 0x0000000800487947 */ /* 0x000fea0003800000 */
.L_x_1:
[----:B------:R-:W-:-:S04]  /*02d0*/  MOV R3, 0xfffffffe ;  /* 0xfffffffe00037802 */ /* 0x000fc80000000f00 */
[----:B------:R-:W-:-:S05]  /*02e0*/  VIADDMNMX.U32 R0, R0, R3, 0x2, PT ;  /* 0x0000000200007446 */ /* 0x000fca0003800003 */
[----:B------:R-:W-:-:S04]  /*02f0*/  IMAD.SHL.U32 R0, R0, 0x4, RZ ;  /* 0x0000000400007824 */ /* 0x000fc800078e00ff */
[----:B------:R-:W0:Y:S02]  /*0300*/  LDC R4, c[0x2][R0+0xc] ;  /* 0x0080030000047b82 */ /* 0x000e240000000800 */
[----:B0-----:R-:W-:-:S04]  /*0310*/  SHF.R.S32.HI R5, RZ, 0x1f, R4 ;  /* 0x0000001fff057819 */ /* 0x001fc80000011404 */
.L_x_13:
[----:B------:R-:W-:Y:S05]  /*0320*/  BRX R4 -0x330                                     (*"BRANCH_TARGETS .L_x_14,.L_x_15,.L_x_2"*) ;  /* 0xfffffffc04347949 */ /* 0x000fea000383ffff */
.L_x_15:
[----:B------:R-:W0:Y:S08]  /*0330*/  LDC.64 R4, c[0x0][0x380] ;  /* 0x0000e000ff047b82 */ /* 0x000e300000000a00 */
[----:B------:R-:W1:Y:S01]  /*0340*/  LDC.64 R6, c[0x0][0x388] ;  /* 0x0000e200ff067b82 */ /* 0x000e620000000a00 */
[----:B0-----:R-:W-:-:S05]  /*0350*/  IMAD.WIDE R4, R2, 0x4, R4 ;  /* 0x0000000402047825 */ /* 0x001fca00078e0204 */
[----:B------:R-:W2:Y:S01]  /*0360*/  LDG.E R0, desc[UR6][R4.64+-0x8] ;  /* 0xfffff80604007981 */ /* 0x000ea2000c1e1900 */
[----:B-1----:R-:W-:-:S03]  /*0370*/  IMAD.WIDE R6, R2, 0x4, R6 ;  /* 0x0000000402067825 */ /* 0x002fc600078e0206 */
[----:B------:R-:W2:Y:S04]  /*0380*/  LDG.E R9, desc[UR6][R4.64+-0xc] ;  /* 0xfffff40604097981 */ /* 0x000ea8000c1e1900 */
[----:B------:R-:W2:Y:S02]  /*0390*/  LDG.E R3, desc[UR6][R6.64+-0x8] ;  /* 0xfffff80606037981 */ /* 0x000ea4000c1e1900 */
[----:B--2---:R-:W-:-:S05]  /*03a0*/  FFMA R3, R0, R3, R9 ;  /* 0x0000000300037223 */ /* 0x004fca0000000009 */
[----:B------:R3:W-:Y:S01]  /*03b0*/  STG.E desc[UR6][R6.64+-0x4], R3 ;  /* 0xfffffc0306007986 */ /* 0x0007e2000c101906 */
[----:B------:R-:W-:Y:S05]  /*03c0*/  BRA `(.L_x_2) ;  /* 0x0000000800087947 */ /* 0x000fea0003800000 */
.L_x_14:
[----:B------:R-:W0:Y:S02]  /*03d0*/  LDC.64 R4, c[0x0][0x388] ;  /* 0x0000e200ff047b82 */ /* 0x000e240000000a00 */
[----:B0-----:R-:W-:-:S05]  /*03e0*/  IMAD.WIDE R4, R2, 0x4, R4 ;  /* 0x0000000402047825 */ /* 0x001fca00078e0204 */
[----:B------:R-:W2:Y:S01]  /*03f0*/  LDG.E R0, desc[UR6][R4.64+-0x4] ;  /* 0xfffffc0604007981 */ /* 0x000ea2000c1e1900 */
[----:B------:R-:W-:Y:S01]  /*0400*/  BSSY.RECONVERGENT B1, `(.L_x_3) ;  /* 0x0000069000017945 */ /* 0x000fe20003800200 */
[C---:B--2---:R-:W-:Y:S01]  /*0410*/  FMUL R3, R0.reuse, 0.63661974668502807617 ;  /* 0x3f22f98300037820 */ /* 0x044fe20000400000 */
[----:B------:R-:W-:-:S05]  /*0420*/  FSETP.GE.AND P0, PT, |R0|, 105615, PT ;  /* 0x47ce47800000780b */ /* 0x000fca0003f06200 */
[----:B------:R-:W0:Y:S02]  /*0430*/  F2I.NTZ R3, R3 ;  /* 0x0000000300037305 */ /* 0x000e240000203100 */
[----:B0-----:R-:W-:-:S05]  /*0440*/  I2FP.F32.S32 R7, R3 ;  /* 0x0000000300077245 */ /* 0x001fca0000201400 */
[----:B------:R-:W-:-:S04]  /*0450*/  FFMA R6, R7, -1.5707962512969970703, R0 ;  /* 0xbfc90fda07067823 */ /* 0x000fc80000000000 */
[----:B------:R-:W-:-:S04]  /*0460*/  FFMA R6, R7, -7.5497894158615963534e-08, R6 ;  /* 0xb3a2216807067823 */ /* 0x000fc80000000006 */
[----:B------:R-:W-:Y:S01]  /*0470*/  FFMA R6, R7, -5.3903029534742383927e-15, R6 ;  /* 0xa7c234c507067823 */ /* 0x000fe20000000006 */
[----:B------:R-:W-:Y:S06]  /*0480*/  @!P0 BRA `(.L_x_4) ;  /* 0x0000000400808947 */ /* 0x000fec0003800000 */
[----:B------:R-:W-:-:S13]  /*0490*/  FSETP.NEU.AND P0, PT, |R0|, +INF , PT ;  /* 0x7f8000000000780b */ /* 0x000fda0003f0d200 */
[----:B------:R-:W-:Y:S01]  /*04a0*/  @!P0 FMUL R6, RZ, R0 ;  /* 0x00000000ff068220 */ /* 0x000fe20000400000 */
[----:B------:R-:W-:Y:S01]  /*04b0*/  @!P0 IMAD.MOV.U32 R3, RZ, RZ, RZ ;  /* 0x000000ffff038224 */ /* 0x000fe200078e00ff */
[----:B------:R-:W-:Y:S06]  /*04c0*/  @!P0 BRA `(.L_x_4) ;  /* 0x0000000400708947 */ /* 0x000fec0003800000 */
[----:B------:R-:W-:Y:S02]  /*04d0*/  IMAD.SHL.U32 R3, R0, 0x100, RZ ;  /* 0x0000010000037824 */ /* 0x000fe400078e00ff */
[----:B------:R-:W-:Y:S02]  /*04e0*/  HFMA2 R11, -RZ, RZ, 0, 0 ;  /* 0x00000000ff0b7431 */ /* 0x000fe400000001ff */
[----:B------:R-:W-:Y:S01]  /*04f0*/  IMAD.MOV.U32 R8, RZ, RZ, RZ ;  /* 0x000000ffff087224 */ /* 0x000fe200078e00ff */
[----:B------:R-:W0:Y:S01]  /*0500*/  LDCU.64 UR8, c[0x4][URZ] ;  /* 0x01000000ff0877ac */ /* 0x000e220008000a00 */
[----:B------:R-:W-:Y:S01]  /*0510*/  LOP3.LUT R3, R3, 0x80000000, RZ, 0xfc, !PT ;  /* 0x8000000003037812 */ /* 0x000fe200078efcff */
[----:B------:R-:W-:Y:S01]  /*0520*/  UMOV UR5, URZ ;  /* 0x000000ff00057c82 */ /* 0x000fe20008000000 */
[----:B------:R-:W-:-:S05]  /*0530*/  UMOV UR4, URZ ;  /* 0x000000ff00047c82 */ /* 0x000fca0008000000 */
.L_x_5:
[----:B0-----:R-:W-:Y:S02]  /*0540*/  IMAD.U32 R6, RZ, RZ, UR8 ;  /* 0x00000008ff067e24 */ /* 0x001fe4000f8e00ff */
[----:B------:R-:W-:-:S05]  /*0550*/  IMAD.U32 R7, RZ, RZ, UR9 ;  /* 0x00000009ff077e24 */ /* 0x000fca000f8e00ff */
[----:B------:R-:W2:Y:S01]  /*0560*/  LDG.E.CONSTANT R4, desc[UR6][R6.64] ;  /* 0x0000000606047981 */ /* 0x000ea2000c1e9900 */
[----:B------:R-:W-:Y:S01]  /*0570*/  UIADD3 UR4, UPT, UPT, UR4, 0x1, URZ ;  /* 0x0000000104047890 */ /* 0x000fe2000fffe0ff */
[C---:B------:R-:W-:Y:S01]  /*0580*/  ISETP.EQ.AND P0, PT, R8.reuse, RZ, PT ;  /* 0x000000ff0800720c */ /* 0x040fe20003f02270 */
[----:B------:R-:W-:Y:S01]  /*0590*/  UIADD3 UR8, UP1, UPT, UR8, 0x4, URZ ;  /* 0x0000000408087890 */ /* 0x000fe2000ff3e0ff */
[C---:B------:R-:W-:Y:S01]  /*05a0*/  ISETP.EQ.AND P1, PT, R8.reuse, 0x4, PT ;  /* 0x000000040800780c */ /* 0x040fe20003f22270 */
[----:B------:R-:W-:Y:S01]  /*05b0*/  UISETP.NE.AND UP0, UPT, UR4, 0x6, UPT ;  /* 0x000000060400788c */ /* 0x000fe2000bf05270 */
[C---:B------:R-:W-:Y:S01]  /*05c0*/  ISETP.EQ.AND P2, PT, R8.reuse, 0x8, PT ;  /* 0x000000080800780c */ /* 0x040fe20003f42270 */
[----:B------:R-:W-:Y:S01]  /*05d0*/  UIADD3.X UR9, UPT, UPT, URZ, UR9, URZ, UP1, !UPT ;  /* 0x00000009ff097290 */ /* 0x000fe20008ffe4ff */
[C---:B------:R-:W-:Y:S02]  /*05e0*/  ISETP.EQ.AND P3, PT, R8.reuse, 0xc, PT ;  /* 0x0000000c0800780c */ /* 0x040fe40003f62270 */
[----:B------:R-:W-:-:S02]  /*05f0*/  ISETP.EQ.AND P4, PT, R8, 0x10, PT ;  /* 0x000000100800780c */ /* 0x000fc40003f82270 */
[C---:B------:R-:W-:Y:S01]  /*0600*/  ISETP.EQ.AND P5, PT, R8.reuse, 0x14, PT ;  /* 0x000000140800780c */ /* 0x040fe20003fa2270 */
[----:B------:R-:W-:Y:S02]  /*0610*/  VIADD R8, R8, 0x4 ;  /* 0x0000000408087836 */ /* 0x000fe40000000000 */
[----:B--2---:R-:W-:-:S03]  /*0620*/  IMAD.WIDE.U32 R4, R4, R3, RZ ;  /* 0x0000000304047225 */ /* 0x004fc600078e00ff */
[----:B------:R-:W-:-:S04]  /*0630*/  IADD3 R4, P6, PT, R4, R11, RZ ;  /* 0x0000000b04047210 */ /* 0x000fc80007fde0ff */
[----:B------:R-:W-:Y:S01]  /*0640*/  IADD3.X R11, PT, PT, R5, UR5, RZ, P6, !PT ;  /* 0x00000005050b7c10 */ /* 0x000fe2000b7fe4ff */
[--C-:B------:R-:W-:Y:S01]  /*0650*/  @P1 IMAD.MOV.U32 R10, RZ, RZ, R4.reuse ;  /* 0x000000ffff0a1224 */ /* 0x100fe200078e0004 */
[-C--:B------:R-:W-:Y:S01]  /*0660*/  @P0 MOV R9, R4.reuse ;  /* 0x0000000400090202 */ /* 0x080fe20000000f00 */
[--C-:B------:R-:W-:Y:S01]  /*0670*/  @P2 IMAD.MOV.U32 R12, RZ, RZ, R4.reuse ;  /* 0x000000ffff0c2224 */ /* 0x100fe200078e0004 */
[----:B------:R-:W-:Y:S01]  /*0680*/  @P4 MOV R14, R4 ;  /* 0x00000004000e4202 */ /* 0x000fe20000000f00 */
[--C-:B------:R-:W-:Y:S02]  /*0690*/  @P3 IMAD.MOV.U32 R13, RZ, RZ, R4.reuse ;  /* 0x000000ffff0d3224 */ /* 0x100fe400078e0004 */
[----:B------:R-:W-:Y:S01]  /*06a0*/  @P5 IMAD.MOV.U32 R15, RZ, RZ, R4 ;  /* 0x000000ffff0f5224 */ /* 0x000fe200078e0004 */
[----:B------:R-:W-:Y:S06]  /*06b0*/  BRA.U UP0, `(.L_x_5) ;  /* 0xfffffffd00a07547 */ /* 0x000fec000b83ffff */
[----:B------:R-:W-:Y:S01]  /*06c0*/  SHF.R.U32.HI R3, RZ, 0x17, R0 ;  /* 0x00000017ff037819 */ /* 0x000fe20000011600 */
[----:B------:R-:W-:Y:S03]  /*06d0*/  BSSY.RECONVERGENT B2, `(.L_x_6) ;  /* 0x0000029000027945 */ /* 0x000fe60003800200 */
[C---:B------:R-:W-:Y:S02]  /*06e0*/  LOP3.LUT R4, R3.reuse, 0xe0, RZ, 0xc0, !PT ;  /* 0x000000e003047812 */ /* 0x040fe400078ec0ff */
[----:B------:R-:W-:-:S03]  /*06f0*/  LOP3.LUT P6, RZ, R3, 0x1f, RZ, 0xc0, !PT ;  /* 0x0000001f03ff7812 */ /* 0x000fc600078cc0ff */
[----:B------:R-:W-:-:S05]  /*0700*/  VIADD R4, R4, 0xffffff80 ;  /* 0xffffff8004047836 */ /* 0x000fca0000000000 */
[----:B------:R-:W-:-:S04]  /*0710*/  SHF.R.U32.HI R4, RZ, 0x5, R4 ;  /* 0x00000005ff047819 */ /* 0x000fc80000011604 */
[----:B------:R-:W-:-:S04]  /*0720*/  LEA R6, -R4, RZ, 0x2 ;  /* 0x000000ff04067211 */ /* 0x000fc800078e11ff */
[C---:B------:R-:W-:Y:S02]  /*0730*/  ISETP.EQ.AND P3, PT, R6.reuse, -0x18, PT ;  /* 0xffffffe80600780c */ /* 0x040fe40003f62270 */
[C---:B------:R-:W-:Y:S02]  /*0740*/  ISETP.EQ.AND P4, PT, R6.reuse, -0x14, PT ;  /* 0xffffffec0600780c */ /* 0x040fe40003f82270 */
[C---:B------:R-:W-:Y:S02]  /*0750*/  ISETP.EQ.AND P2, PT, R6.reuse, -0x10, PT ;  /* 0xfffffff00600780c */ /* 0x040fe40003f42270 */
[C---:B------:R-:W-:Y:S02]  /*0760*/  ISETP.EQ.AND P1, PT, R6.reuse, -0xc, PT ;  /* 0xfffffff40600780c */ /* 0x040fe40003f22270 */
[C---:B------:R-:W-:Y:S02]  /*0770*/  ISETP.EQ.AND P0, PT, R6.reuse, -0x8, PT ;  /* 0xfffffff80600780c */ /* 0x040fe40003f02270 */
[----:B------:R-:W-:-:S03]  /*0780*/  ISETP.EQ.AND P5, PT, R6, RZ, PT ;  /* 0x000000ff0600720c */ /* 0x000fc60003fa2270 */
[--C-:B------:R-:W-:Y:S01]  /*0790*/  @P3 IMAD.MOV.U32 R4, RZ, RZ, R9.reuse ;  /* 0x000000ffff043224 */ /* 0x100fe200078e0009 */
[C---:B------:R-:W-:Y:S01]  /*07a0*/  ISETP.EQ.AND P3, PT, R6.reuse, -0x4, PT ;  /* 0xfffffffc0600780c */ /* 0x040fe20003f62270 */
[----:B------:R-:W-:Y:S02]  /*07b0*/  @P4 IMAD.MOV.U32 R5, RZ, RZ, R9 ;  /* 0x000000ffff054224 */ /* 0x000fe400078e0009 */
[----:B------:R-:W-:Y:S01]  /*07c0*/  @P4 IMAD.MOV.U32 R4, RZ, RZ, R10 ;  /* 0x000000ffff044224 */ /* 0x000fe200078e000a */
[----:B------:R-:W-:Y:S01]  /*07d0*/  ISETP.EQ.AND P4, PT, R6, 0x4, PT ;  /* 0x000000040600780c */ /* 0x000fe20003f82270 */
[----:B------:R-:W-:Y:S01]  /*07e0*/  @P2 IMAD.MOV.U32 R4, RZ, RZ, R12 ;  /* 0x000000ffff042224 */ /* 0x000fe200078e000c */
[----:B------:R-:W-:Y:S01]  /*07f0*/  @P1 MOV R4, R13 ;  /* 0x0000000d00041202 */ /* 0x000fe20000000f00 */
[----:B------:R-:W-:Y:S01]  /*0800*/  @P0 IMAD.MOV.U32 R4, RZ, RZ, R14 ;  /* 0x000000ffff040224 */ /* 0x000fe200078e000e */
[----:B------:R-:W-:Y:S01]  /*0810*/  @P2 MOV R5, R10 ;  /* 0x0000000a00052202 */ /* 0x000fe20000000f00 */
[----:B------:R-:W-:-:S02]  /*0820*/  @P1 IMAD.MOV.U32 R5, RZ, RZ, R12 ;  /* 0x000000ffff051224 */ /* 0x000fc400078e000c */
[----:B------:R-:W-:Y:S02]  /*0830*/  @P0 IMAD.MOV.U32 R5, RZ, RZ, R13 ;  /* 0x000000ffff050224 */ /* 0x000fe400078e000d */
[--C-:B------:R-:W-:Y:S01]  /*0840*/  @P3 IMAD.MOV.U32 R4, RZ, RZ, R15.reuse ;  /* 0x000000ffff043224 */ /* 0x100fe200078e000f */
[----:B------:R-:W-:Y:S02]  /*0850*/  @P5 MOV R4, R11 ;  /* 0x0000000b00045202 */ /* 0x000fe40000000f00 */
[----:B------:R-:W-:Y:S01]  /*0860*/  @P3 MOV R5, R14 ;  /* 0x0000000e00053202 */ /* 0x000fe20000000f00 */
[----:B------:R-:W-:Y:S02]  /*0870*/  @P5 IMAD.MOV.U32 R5, RZ, RZ, R15 ;  /* 0x000000ffff055224 */ /* 0x000fe400078e000f */
[----:B------:R-:W-:Y:S02]  /*0880*/  @P4 IMAD.MOV.U32 R5, RZ, RZ, R11 ;  /* 0x000000ffff054224 */ /* 0x000fe400078e000b */
[----:B------:R-:W-:Y:S01]  /*0890*/  IMAD.MOV.U32 R8, RZ, RZ, R4 ;  /* 0x000000ffff087224 */ /* 0x000fe200078e0004 */
[----:B------:R-:W-:Y:S06]  /*08a0*/  @!P6 BRA `(.L_x_7) ;  /* 0x00000000002ce947 */ /* 0x000fec0003800000 */
[----:B------:R-:W-:Y:S01]  /*08b0*/  @P2 MOV R4, R9 ;  /* 0x0000000900042202 */ /* 0x000fe20000000f00 */
[----:B------:R-:W-:Y:S01]  /*08c0*/  @P1 IMAD.MOV.U32 R4, RZ, RZ, R10 ;  /* 0x000000ffff041224 */ /* 0x000fe200078e000a */
[----:B------:R-:W-:Y:S01]  /*08d0*/  LOP3.LUT R3, R3, 0x1f, RZ, 0xc0, !PT ;  /* 0x0000001f03037812 */ /* 0x000fe200078ec0ff */
[----:B------:R-:W-:Y:S01]  /*08e0*/  @P0 IMAD.MOV.U32 R4, RZ, RZ, R12 ;  /* 0x000000ffff040224 */ /* 0x000fe200078e000c */
[----:B------:R-:W-:Y:S02]  /*08f0*/  ISETP.EQ.AND P0, PT, R6, 0x8, PT ;  /* 0x000000080600780c */ /* 0x000fe40003f02270 */
[----:B------:R-:W-:Y:S01]  /*0900*/  @P3 MOV R4, R13 ;  /* 0x0000000d00043202 */ /* 0x000fe20000000f00 */
[----:B------:R-:W-:Y:S01]  /*0910*/  @P5 IMAD.MOV.U32 R4, RZ, RZ, R14 ;  /* 0x000000ffff045224 */ /* 0x000fe200078e000e */
[----:B------:R-:W-:Y:S01]  /*0920*/  SHF.L.W.U32.HI R8, R5, R3, R8 ;  /* 0x0000000305087219 */ /* 0x000fe20000010e08 */
[----:B------:R-:W-:-:S08]  /*0930*/  @P4 IMAD.MOV.U32 R4, RZ, RZ, R15 ;  /* 0x000000ffff044224 */ /* 0x000fd000078e000f */
[----:B------:R-:W-:-:S04]  /*0940*/  @P0 MOV R4, R11 ;  /* 0x0000000b00040202 */ /* 0x000fc80000000f00 */
[----:B------:R-:W-:-:S07]  /*0950*/  SHF.L.W.U32.HI R5, R4, R3, R5 ;  /* 0x0000000304057219 */ /* 0x000fce0000010e05 */
.L_x_7:
[----:B------:R-:W-:Y:S05]  /*0960*/  BSYNC.RECONVERGENT B2 ;  /* 0x0000000000027941 */ /* 0x000fea0003800200 */
.L_x_6:
[C-C-:B------:R-:W-:Y:S01]  /*0970*/  SHF.L.W.U32.HI R9, R5.reuse, 0x2, R8.reuse ;  /* 0x0000000205097819 */ /* 0x140fe20000010e08 */
[----:B------:R-:W-:Y:S01]  /*0980*/  IMAD.SHL.U32 R5, R5, 0x4, RZ ;  /* 0x0000000405057824 */ /* 0x000fe200078e00ff */
[----:B------:R-:W-:Y:S01]  /*0990*/  UMOV UR4, 0x54442d19 ;  /* 0x54442d1900047882 */ /* 0x000fe20000000000 */
[----:B------:R-:W-:Y:S01]  /*09a0*/  UMOV UR5, 0x3bf921fb ;  /* 0x3bf921fb00057882 */ /* 0x000fe20000000000 */
[----:B------:R-:W-:Y:S02]  /*09b0*/  SHF.R.S32.HI R4, RZ, 0x1f, R9 ;  /* 0x0000001fff047819 */ /* 0x000fe40000011409 */
[----:B------:R-:W-:Y:S02]  /*09c0*/  SHF.R.U32.HI R3, RZ, 0x1e, R8 ;  /* 0x0000001eff037819 */ /* 0x000fe40000011608 */
[C---:B------:R-:W-:Y:S02]  /*09d0*/  LOP3.LUT R6, R4.reuse, R5, RZ, 0x3c, !PT ;  /* 0x0000000504067212 */ /* 0x040fe400078e3cff */
[----:B------:R-:W-:-:S02]  /*09e0*/  LOP3.LUT R7, R4, R9, RZ, 0x3c, !PT ;  /* 0x0000000904077212 */ /* 0x000fc400078e3cff */
[----:B------:R-:W-:Y:S02]  /*09f0*/  ISETP.GE.AND P0, PT, R0, RZ, PT ;  /* 0x000000ff0000720c */ /* 0x000fe40003f06270 */
[----:B------:R-:W0:Y:S01]  /*0a00*/  I2F.F64.S64 R4, R6 ;  /* 0x0000000600047312 */ /* 0x000e220000301c00 */
[C---:B------:R-:W-:Y:S02]  /*0a10*/  LOP3.LUT R0, R9.reuse, R0, RZ, 0x3c, !PT ;  /* 0x0000000009007212 */ /* 0x040fe400078e3cff */
[----:B------:R-:W-:Y:S02]  /*0a20*/  LEA.HI R3, R9, R3, RZ, 0x1 ;  /* 0x0000000309037211 */ /* 0x000fe400078f08ff */
[----:B------:R-:W-:-:S03]  /*0a30*/  ISETP.GE.AND P1, PT, R0, RZ, PT ;  /* 0x000000ff0000720c */ /* 0x000fc60003f26270 */
[----:B------:R-:W-:-:S05]  /*0a40*/  IMAD.MOV R0, RZ, RZ, -R3 ;  /* 0x000000ffff007224 */ /* 0x000fca00078e0a03 */
[----:B------:R-:W-:Y:S01]  /*0a50*/  @!P0 MOV R3, R0 ;  /* 0x0000000000038202 */ /* 0x000fe20000000f00 */
[----:B0-----:R-:W-:-:S10]  /*0a60*/  DMUL R4, R4, UR4 ;  /* 0x0000000404047c28 */ /* 0x001fd40008000000 */
[----:B------:R-:W0:Y:S02]  /*0a70*/  F2F.F32.F64 R4, R4 ;  /* 0x0000000400047310 */ /* 0x000e240000301000 */
[----:B0-----:R-:W-:-:S07]  /*0a80*/  FSEL R6, -R4, R4, !P1 ;  /* 0x0000000404067208 */ /* 0x001fce0004800100 */
.L_x_4:
[----:B------:R-:W-:Y:S05]  /*0a90*/  BSYNC.RECONVERGENT B1 ;  /* 0x0000000000017941 */ /* 0x000fea0003800200 */
.L_x_3:
[----:B------:R-:W-:Y:S01]  /*0aa0*/  LOP3.LUT R8, R3, 0x1, RZ, 0xc0, !PT ;  /* 0x0000000103087812 */ /* 0x000fe200078ec0ff */
[----:B------:R-:W-:Y:S02]  /*0ab0*/  IMAD.MOV.U32 R0, RZ, RZ, 0x37cbac00 ;  /* 0x37cbac00ff007424 */ /* 0x000fe400078e00ff */
[----:B------:R-:W-:Y:S01]  /*0ac0*/  FMUL R7, R6, R6 ;  /* 0x0000000606077220 */ /* 0x000fe20000400000 */
[----:B------:R-:W0:Y:S01]  /*0ad0*/  LDC.64 R4, c[0x0][0x380] ;  /* 0x0000e000ff047b82 */ /* 0x000e220000000a00 */
[----:B------:R-:W-:Y:S01]  /*0ae0*/  ISETP.NE.U32.AND P0, PT, R8, 0x1, PT ;  /* 0x000000010800780c */ /* 0x000fe20003f05070 */
[----:B------:R-:W-:Y:S02]  /*0af0*/  IMAD.MOV.U32 R8, RZ, RZ, 0x3c0885e4 ;  /* 0x3c0885e4ff087424 */ /* 0x000fe400078e00ff */
[----:B------:R-:W-:Y:S01]  /*0b00*/  FFMA R0, R7, R0, -0.0013887860113754868507 ;  /* 0xbab607ed07007423 */ /* 0x000fe20000000000 */
[----:B------:R-:W-:Y:S01]  /*0b10*/  IADD3 R3, PT, PT, R3, 0x1, RZ ;  /* 0x0000000103037810 */ /* 0x000fe20007ffe0ff */
[----:B------:R-:W-:Y:S01]  /*0b20*/  IMAD.MOV.U32 R9, RZ, RZ, 0x3e2aaaa8 ;  /* 0x3e2aaaa8ff097424 */ /* 0x000fe200078e00ff */
[----:B------:R-:W-:-:S02]  /*0b30*/  FSEL R8, R8, 0.041666727513074874878, !P0 ;  /* 0x3d2aaabb08087808 */ /* 0x000fc40004000000 */
[----:B------:R-:W-:Y:S02]  /*0b40*/  FSEL R0, R0, -0.00019574658654164522886, P0 ;  /* 0xb94d415300007808 */ /* 0x000fe40000000000 */
[----:B------:R-:W-:Y:S02]  /*0b50*/  LOP3.LUT P1, RZ, R3, 0x2, RZ, 0xc0, !PT ;  /* 0x0000000203ff7812 */ /* 0x000fe4000782c0ff */
[----:B------:R-:W-:Y:S01]  /*0b60*/  FSEL R3, -R9, -0.4999999701976776123, !P0 ;  /* 0xbeffffff09037808 */ /* 0x000fe20004000100 */
[----:B------:R-:W-:Y:S01]  /*0b70*/  FFMA R8, R7, R0, R8 ;  /* 0x0000000007087223 */ /* 0x000fe20000000008 */
[----:B------:R-:W-:-:S03]  /*0b80*/  FSEL R0, R6, 1, !P0 ;  /* 0x3f80000006007808 */ /* 0x000fc60004000000 */
[C---:B------:R-:W-:Y:S02]  /*0b90*/  FFMA R3, R7.reuse, R8, R3 ;  /* 0x0000000807037223 */ /* 0x040fe40000000003 */
[----:B------:R-:W-:-:S04]  /*0ba0*/  FFMA R7, R7, R0, RZ ;  /* 0x0000000007077223 */ /* 0x000fc800000000ff */
[----:B------:R-:W-:Y:S01]  /*0bb0*/  FFMA R3, R7, R3, R0 ;  /* 0x0000000307037223 */ /* 0x000fe20000000000 */
[----:B0-----:R-:W-:-:S04]  /*0bc0*/  IMAD.WIDE R4, R2, 0x4, R4 ;  /* 0x0000000402047825 */ /* 0x001fc800078e0204 */
[----:B------:R-:W-:-:S05]  /*0bd0*/  @P1 FADD R3, RZ, -R3 ;  /* 0x80000003ff031221 */ /* 0x000fca0000000000 */
[----:B------:R2:W-:Y:S02]  /*0be0*/  STG.E desc[UR6][R4.64+-0x4], R3 ;  /* 0xfffffc0304007986 */ /* 0x0005e4000c101906 */
.L_x_2:
[----:B------:R-:W-:Y:S05]  /*0bf0*/  BSYNC.RECONVERGENT B0 ;  /* 0x0000000000007941 */ /* 0x000fea0003800200 */
.L_x_0:
[----:B------:R-:W-:Y:S06]  /*0c00*/  BAR.SYNC.DEFER_BLOCKING 0x0 ;  /* 0x0000000000007b1d */ /* 0x000fec0000010000 */
[----:B------:R-:W-:Y:S05]  /*0c10*/  EXIT ;  /* 0x000000000000794d */ /* 0x000fea0003800000 */
.L_x_8:
[----:B------:R-:W-:-:S00]  /*0c20*/  BRA `(.L_x_8) ;  /* 0xfffffffc00fc7947 */ /* 0x000fc0000383ffff */
[----:B------:R-:W-:-:S00]  /*0c30*/  NOP ;  /* 0x0000000000007918 */ /* 0x000fc00000000000 */
        /* <DEDUP_REMOVED lines=12> */
.L_x_17:


//--------------------- .nv.global.init           --------------------------
	.section	.nv.global.init,"aw",@progbits
	.align	4
.nv.global.init:
	.type		__cudart_i2opi_f,@object
	.size		__cudart_i2opi_f,(.L_0 - __cudart_i2opi_f)
__cudart_i2opi_f:
        /*0000*/ 	.byte	0x41, 0x90, 0x43, 0x3c, 0x99, 0x95, 0x62, 0xdb, 0xc0, 0xdd, 0x34, 0xf5, 0xd1, 0x57, 0x27, 0xfc
        /*0010*/ 	.byte	0x29, 0x15, 0x44, 0x4e, 0x6e, 0x83, 0xf9, 0xa2
.L_0:


//--------------------- .nv.shared.reserved.0     --------------------------
	.section	.nv.shared.reserved.0,"aw",@nobits
	.weak		__nv_reservedSMEM_offset_0_alias
	.size		__nv_reservedSMEM_offset_0_alias, 0, 64
	.other		__nv_reservedSMEM_offset_0_alias,@"STO_CUDA_RESERVED_SHARED STV_DEFAULT"
__nv_reservedSMEM_offset_0_alias:
	.zero		0
	.zero		64


//--------------------- .nv.constant0._Z13simple_kernelPfS_ --------------------------
	.section	.nv.constant0._Z13simple_kernelPfS_,"a",@progbits
	.sectionflags	@""
	.align	4
.nv.constant0._Z13simple_kernelPfS_:
	.zero		912


//--------------------- SYMBOLS --------------------------

	.type		.nv.reservedSmem.offset0,@object
	.size		.nv.reservedSmem.offset0,0x4
